//
// Generated by NVIDIA NVVM Compiler
//
// Compiler Build ID: CL-36424714
// Cuda compilation tools, release 13.0, V13.0.88
// Based on NVVM 20.0.0
//

.version 9.0
.target sm_100
.address_size 64

	// .globl	_Z12mandelKernelffffPiiiim

.visible .entry _Z12mandelKernelffffPiiiim(
	.param .f32 _Z12mandelKernelffffPiiiim_param_0,
	.param .f32 _Z12mandelKernelffffPiiiim_param_1,
	.param .f32 _Z12mandelKernelffffPiiiim_param_2,
	.param .f32 _Z12mandelKernelffffPiiiim_param_3,
	.param .u64 .ptr .align 1 _Z12mandelKernelffffPiiiim_param_4,
	.param .u32 _Z12mandelKernelffffPiiiim_param_5,
	.param .u32 _Z12mandelKernelffffPiiiim_param_6,
	.param .u32 _Z12mandelKernelffffPiiiim_param_7,
	.param .u64 _Z12mandelKernelffffPiiiim_param_8
)
{
	.reg .pred 	%p<4>;
	.reg .b32 	%r<17>;
	.reg .b32 	%f<20>;
	.reg .b64 	%rd<8>;

	ld.param.f32 	%f9, [_Z12mandelKernelffffPiiiim_param_0];
	ld.param.f32 	%f10, [_Z12mandelKernelffffPiiiim_param_1];
	ld.param.f32 	%f11, [_Z12mandelKernelffffPiiiim_param_2];
	ld.param.f32 	%f12, [_Z12mandelKernelffffPiiiim_param_3];
	ld.param.u64 	%rd1, [_Z12mandelKernelffffPiiiim_param_4];
	ld.param.u32 	%r6, [_Z12mandelKernelffffPiiiim_param_7];
	ld.param.u64 	%rd2, [_Z12mandelKernelffffPiiiim_param_8];
	mov.u32 	%r8, %ctaid.x;
	mov.u32 	%r9, %ntid.x;
	mov.u32 	%r10, %tid.x;
	mad.lo.s32 	%r1, %r8, %r9, %r10;
	mov.u32 	%r11, %ctaid.y;
	mov.u32 	%r12, %ntid.y;
	mov.u32 	%r13, %tid.y;
	mad.lo.s32 	%r2, %r11, %r12, %r13;
	cvt.rn.f32.s32 	%f13, %r1;
	fma.rn.f32 	%f1, %f11, %f13, %f9;
	cvt.rn.f32.u32 	%f14, %r2;
	fma.rn.f32 	%f2, %f12, %f14, %f10;
	setp.lt.s32 	%p1, %r6, 1;
	mov.b32 	%r16, 0;
	@%p1 bra 	$L__BB0_4;
	mov.b32 	%r15, 0;
	mov.f32 	%f18, %f2;
	mov.f32 	%f19, %f1;
$L__BB0_2:
	mul.f32 	%f5, %f19, %f19;
	mul.f32 	%f6, %f18, %f18;
	add.f32 	%f15, %f5, %f6;
	setp.gt.f32 	%p2, %f15, 0f40800000;
	mov.u32 	%r16, %r15;
	@%p2 bra 	$L__BB0_4;
	sub.f32 	%f16, %f5, %f6;
	add.f32 	%f17, %f19, %f19;
	add.f32 	%f19, %f1, %f16;
	fma.rn.f32 	%f18, %f17, %f18, %f2;
	add.s32 	%r15, %r15, 1;
	setp.ne.s32 	%p3, %r15, %r6;
	mov.u32 	%r16, %r6;
	@%p3 bra 	$L__BB0_2;
$L__BB0_4:
	cvta.to.global.u64 	%rd3, %rd1;
	cvt.u64.u32 	%rd4, %r2;
	mad.lo.s64 	%rd5, %rd2, %rd4, %rd3;
	mul.wide.s32 	%rd6, %r1, 4;
	add.s64 	%rd7, %rd5, %rd6;
	st.global.u32 	[%rd7], %r16;
	ret;

}


// ===== COMPILED SASS (sm_100) =====

	.target	sm_100

	.elftype	@"ET_EXEC"


//--------------------- .note.nv.tkinfo           --------------------------
	.section	.note.nv.tkinfo,"",@"SHT_NOTE"
	.sectionflags	@"SHF_NOTE_NV_TKINFO"
	.tkinfo
        /*0018*/ 	.word	0x00000002
        /*0030*/ 	.string	""
        /*0030*/ 	.string	"ptxas"
        /*0030*/ 	.string	"Cuda compilation tools, release 13.0, V13.0.88"
        /*0030*/ 	.string	"Build cuda_13.0.r13.0/compiler.36424714_0"
        /*0030*/ 	.string	"-arch sm_100 -m 64 "



//--------------------- .note.nv.cuinfo           --------------------------
	.section	.note.nv.cuinfo,"",@"SHT_NOTE"
	.sectionflags	@"SHF_NOTE_NV_CUINFO"
        /*0018*/ 	.short	0x0002
        /*001a*/ 	.short	0x0064
        /*001c*/ 	.short	0x0082
	.zero		2


//--------------------- .nv.info                  --------------------------
	.section	.nv.info,"",@"SHT_CUDA_INFO"
	.align	4


	//----- nvinfo : EIATTR_REGCOUNT
	.align		4
        /*0000*/ 	.byte	0x04, 0x2f
        /*0002*/ 	.short	(.L_1 - .L_0)
	.align		4
.L_0:
        /*0004*/ 	.word	index@(_Z12mandelKernelffffPiiiim)
        /*0008*/ 	.word	0x00000012


	//----- nvinfo : EIATTR_FRAME_SIZE
	.align		4
.L_1:
        /*000c*/ 	.byte	0x04, 0x11
        /*000e*/ 	.short	(.L_3 - .L_2)
	.align		4
.L_2:
        /*0010*/ 	.word	index@(_Z12mandelKernelffffPiiiim)
        /*0014*/ 	.word	0x00000000


	//----- nvinfo : EIATTR_MIN_STACK_SIZE
	.align		4
.L_3:
        /*0018*/ 	.byte	0x04, 0x12
        /*001a*/ 	.short	(.L_5 - .L_4)
	.align		4
.L_4:
        /*001c*/ 	.word	index@(_Z12mandelKernelffffPiiiim)
        /*0020*/ 	.word	0x00000000
.L_5:


//--------------------- .nv.compat                --------------------------
	.section	.nv.compat,"",@"SHT_CUDA_COMPAT_INFO"
	.align	4
        /*0000*/ 	.byte	0x02, 0x09, 0x00, 0x00, 0x02, 0x02, 0x01, 0x00, 0x02, 0x05, 0x05, 0x00, 0x03, 0x07, 0x01, 0x01
        /*0010*/ 	.byte	0x02, 0x03, 0x00, 0x00, 0x02, 0x06, 0x01, 0x00, 0x04, 0x0b, 0x08, 0x00, 0x01, 0x00, 0x00, 0x00
        /*0020*/ 	.byte	0x00, 0x00, 0x00, 0x00


//--------------------- .nv.info._Z12mandelKernelffffPiiiim --------------------------
	.section	.nv.info._Z12mandelKernelffffPiiiim,"",@"SHT_CUDA_INFO"
	.sectionflags	@""
	.align	4


	//----- nvinfo : EIATTR_CUDA_API_VERSION
	.align		4
        /*0000*/ 	.byte	0x04, 0x37
        /*0002*/ 	.short	(.L_7 - .L_6)
.L_6:
        /*0004*/ 	.word	0x00000082


	//----- nvinfo : EIATTR_KPARAM_INFO
	.align		4
.L_7:
        /*0008*/ 	.byte	0x04, 0x17
        /*000a*/ 	.short	(.L_9 - .L_8)
.L_8:
        /*000c*/ 	.word	0x00000000
        /*0010*/ 	.short	0x0008
        /*0012*/ 	.short	0x0028
        /*0014*/ 	.byte	0x00, 0xf0, 0x21, 0x00


	//----- nvinfo : EIATTR_KPARAM_INFO
	.align		4
.L_9:
        /*0018*/ 	.byte	0x04, 0x17
        /*001a*/ 	.short	(.L_11 - .L_10)
.L_10:
        /*001c*/ 	.word	0x00000000
        /*0020*/ 	.short	0x0007
        /*0022*/ 	.short	0x0020
        /*0024*/ 	.byte	0x00, 0xf0, 0x11, 0x00


	//----- nvinfo : EIATTR_KPARAM_INFO
	.align		4
.L_11:
        /*0028*/ 	.byte	0x04, 0x17
        /*002a*/ 	.short	(.L_13 - .L_12)
.L_12:
        /*002c*/ 	.word	0x00000000
        /*0030*/ 	.short	0x0006
        /*0032*/ 	.short	0x001c
        /*0034*/ 	.byte	0x00, 0xf0, 0x11, 0x00


	//----- nvinfo : EIATTR_KPARAM_INFO
	.align		4
.L_13:
        /*0038*/ 	.byte	0x04, 0x17
        /*003a*/ 	.short	(.L_15 - .L_14)
.L_14:
        /*003c*/ 	.word	0x00000000
        /*0040*/ 	.short	0x0005
        /*0042*/ 	.short	0x0018
        /*0044*/ 	.byte	0x00, 0xf0, 0x11, 0x00


	//----- nvinfo : EIATTR_KPARAM_INFO
	.align		4
.L_15:
        /*0048*/ 	.byte	0x04, 0x17
        /*004a*/ 	.short	(.L_17 - .L_16)
.L_16:
        /*004c*/ 	.word	0x00000000
        /*0050*/ 	.short	0x0004
        /*0052*/ 	.short	0x0010
        /*0054*/ 	.byte	0x00, 0xf5, 0x21, 0x00


	//----- nvinfo : EIATTR_KPARAM_INFO
	.align		4
.L_17:
        /*0058*/ 	.byte	0x04, 0x17
        /*005a*/ 	.short	(.L_19 - .L_18)
.L_18:
        /*005c*/ 	.word	0x00000000
        /*0060*/ 	.short	0x0003
        /*0062*/ 	.short	0x000c
        /*0064*/ 	.byte	0x00, 0xf0, 0x11, 0x00


	//----- nvinfo : EIATTR_KPARAM_INFO
	.align		4
.L_19:
        /*0068*/ 	.byte	0x04, 0x17
        /*006a*/ 	.short	(.L_21 - .L_20)
.L_20:
        /*006c*/ 	.word	0x00000000
        /*0070*/ 	.short	0x0002
        /*0072*/ 	.short	0x0008
        /*0074*/ 	.byte	0x00, 0xf0, 0x11, 0x00


	//----- nvinfo : EIATTR_KPARAM_INFO
	.align		4
.L_21:
        /*0078*/ 	.byte	0x04, 0x17
        /*007a*/ 	.short	(.L_23 - .L_22)
.L_22:
        /*007c*/ 	.word	0x00000000
        /*0080*/ 	.short	0x0001
        /*0082*/ 	.short	0x0004
        /*0084*/ 	.byte	0x00, 0xf0, 0x11, 0x00


	//----- nvinfo : EIATTR_KPARAM_INFO
	.align		4
.L_23:
        /*0088*/ 	.byte	0x04, 0x17
        /*008a*/ 	.short	(.L_25 - .L_24)
.L_24:
        /*008c*/ 	.word	0x00000000
        /*0090*/ 	.short	0x0000
        /*0092*/ 	.short	0x0000
        /*0094*/ 	.byte	0x00, 0xf0, 0x11, 0x00


	//----- nvinfo : EIATTR_SPARSE_MMA_MASK
	.align		4
.L_25:
        /*0098*/ 	.byte	0x03, 0x50
        /*009a*/ 	.short	0x0000


	//----- nvinfo : EIATTR_MAXREG_COUNT
	.align		4
        /*009c*/ 	.byte	0x03, 0x1b
        /*009e*/ 	.short	0x00ff


	//----- nvinfo : EIATTR_MERCURY_ISA_VERSION
	.align		4
        /*00a0*/ 	.byte	0x03, 0x5f
        /*00a2*/ 	.short	0x0101


	//----- nvinfo : EIATTR_VRC_CTA_INIT_COUNT
	.align		4
        /*00a4*/ 	.byte	0x02, 0x4a
	.zero		1
	.zero		1


	//----- nvinfo : EIATTR_EXIT_INSTR_OFFSETS
	.align		4
        /*00a8*/ 	.byte	0x04, 0x1c
        /*00aa*/ 	.short	(.L_27 - .L_26)


	//   ....[0]....
.L_26:
        /*00ac*/ 	.word	0x000002e0


	//----- nvinfo : EIATTR_CRS_STACK_SIZE
	.align		4
.L_27:
        /*00b0*/ 	.byte	0x04, 0x1e
        /*00b2*/ 	.short	(.L_29 - .L_28)
.L_28:
        /*00b4*/ 	.word	0x00000000


	//----- nvinfo : EIATTR_CBANK_PARAM_SIZE
	.align		4
.L_29:
        /*00b8*/ 	.byte	0x03, 0x19
        /*00ba*/ 	.short	0x0030


	//----- nvinfo : EIATTR_PARAM_CBANK
	.align		4
        /*00bc*/ 	.byte	0x04, 0x0a
        /*00be*/ 	.short	(.L_31 - .L_30)
	.align		4
.L_30:
        /*00c0*/ 	.word	index@(.nv.constant0._Z12mandelKernelffffPiiiim)
        /*00c4*/ 	.short	0x0380
        /*00c6*/ 	.short	0x0030


	//----- nvinfo : EIATTR_SW_WAR
	.align		4
.L_31:
        /*00c8*/ 	.byte	0x04, 0x36
        /*00ca*/ 	.short	(.L_33 - .L_32)
.L_32:
        /*00cc*/ 	.word	0x00000008
.L_33:


//--------------------- .nv.callgraph             --------------------------
	.section	.nv.callgraph,"",@"SHT_CUDA_CALLGRAPH"
	.align	4
	.sectionentsize	8
	.align		4
        /*0000*/ 	.word	0x00000000
	.align		4
        /*0004*/ 	.word	0xffffffff
	.align		4
        /*0008*/ 	.word	0x00000000
	.align		4
        /*000c*/ 	.word	0xfffffffe
	.align		4
        /*0010*/ 	.word	0x00000000
	.align		4
        /*0014*/ 	.word	0xfffffffd
	.align		4
        /*0018*/ 	.word	0x00000000
	.align		4
        /*001c*/ 	.word	0xfffffffc


//--------------------- .text._Z12mandelKernelffffPiiiim --------------------------
	.section	.text._Z12mandelKernelffffPiiiim,"ax",@progbits
	.align	128
        .global         _Z12mandelKernelffffPiiiim
        .type           _Z12mandelKernelffffPiiiim,@function
        .size           _Z12mandelKernelffffPiiiim,(.L_x_4 - _Z12mandelKernelffffPiiiim)
        .other          _Z12mandelKernelffffPiiiim,@"STO_CUDA_ENTRY STV_DEFAULT"
_Z12mandelKernelffffPiiiim:
.text._Z12mandelKernelffffPiiiim:
[----:B------:R-:W-:Y:S01]  /*0000*/  LDC R1, c[0x0][0x37c] ;  /* 0x0000df00ff017b82 */ /* 0x000fe20000000800 */
[----:B------:R-:W0:Y:S07]  /*0010*/  S2R R2, SR_TID.Y ;  /* 0x0000000000027919 */ /* 0x000e2e0000002200 */
[----:B------:R-:W1:Y:S01]  /*0020*/  LDC R5, c[0x0][0x360] ;  /* 0x0000d800ff057b82 */ /* 0x000e620000000800 */
[----:B------:R-:W2:Y:S01]  /*0030*/  LDCU UR6, c[0x0][0x3a0] ;  /* 0x00007400ff0677ac */ /* 0x000ea20008000800 */
[----:B------:R-:W1:Y:S06]  /*0040*/  S2R R0, SR_TID.X ;  /* 0x0000000000007919 */ /* 0x000e6c0000002100 */
[----:B------:R-:W0:Y:S08]  /*0050*/  S2UR UR5, SR_CTAID.Y ;  /* 0x00000000000579c3 */ /* 0x000e300000002600 */
[----:B------:R-:W0:Y:S01]  /*0060*/  LDC R7, c[0x0][0x364] ;  /* 0x0000d900ff077b82 */ /* 0x000e220000000800 */
[----:B--2---:R-:W-:-:S07]  /*0070*/  UISETP.GE.AND UP0, UPT, UR6, 0x1, UPT ;  /* 0x000000010600788c */ /* 0x004fce000bf06270 */
[----:B------:R-:W1:Y:S08]  /*0080*/  S2UR UR4, SR_CTAID.X ;  /* 0x00000000000479c3 */ /* 0x000e700000002500 */
[----:B------:R-:W2:Y:S08]  /*0090*/  LDC.64 R10, c[0x0][0x380] ;  /* 0x0000e000ff0a7b82 */ /* 0x000eb00000000a00 */
[----:B------:R-:W2:Y:S01]  /*00a0*/  LDC.64 R8, c[0x0][0x388] ;  /* 0x0000e200ff087b82 */ /* 0x000ea20000000a00 */
[----:B0-----:R-:W-:-:S02]  /*00b0*/  IMAD R7, R7, UR5, R2 ;  /* 0x0000000507077c24 */ /* 0x001fc4000f8e0202 */
[----:B-1----:R-:W-:-:S03]  /*00c0*/  IMAD R5, R5, UR4, R0 ;  /* 0x0000000405057c24 */ /* 0x002fc6000f8e0200 */
[----:B------:R-:W-:Y:S01]  /*00d0*/  I2FP.F32.U32 R0, R7 ;  /* 0x0000000700007245 */ /* 0x000fe20000201000 */
[----:B------:R-:W0:Y:S01]  /*00e0*/  LDCU.64 UR4, c[0x0][0x358] ;  /* 0x00006b00ff0477ac */ /* 0x000e220008000a00 */
[----:B------:R-:W-:-:S03]  /*00f0*/  I2FP.F32.S32 R3, R5 ;  /* 0x0000000500037245 */ /* 0x000fc60000201400 */
[----:B--2---:R-:W-:Y:S01]  /*0100*/  FFMA R0, R0, R9, R11 ;  /* 0x0000000900007223 */ /* 0x004fe2000000000b */
[----:B------:R-:W-:Y:S02]  /*0110*/  HFMA2 R9, -RZ, RZ, 0, 0 ;  /* 0x00000000ff097431 */ /* 0x000fe400000001ff */
[----:B------:R-:W-:Y:S01]  /*0120*/  FFMA R3, R3, R8, R10 ;  /* 0x0000000803037223 */ /* 0x000fe2000000000a */
[----:B0-----:R-:W-:Y:S06]  /*0130*/  BRA.U !UP0, `(.L_x_0) ;  /* 0x0000000108507547 */ /* 0x001fec000b800000 */
[----:B------:R-:W-:Y:S01]  /*0140*/  BSSY.RECONVERGENT B0, `(.L_x_0) ;  /* 0x0000013000007945 */ /* 0x000fe20003800200 */
[----:B------:R-:W-:Y:S01]  /*0150*/  MOV R9, RZ ;  /* 0x000000ff00097202 */ /* 0x000fe20000000f00 */
[----:B------:R-:W0:Y:S01]  /*0160*/  LDCU UR8, c[0x0][0x3a0] ;  /* 0x00007400ff0877ac */ /* 0x000e220008000800 */
[----:B------:R-:W-:Y:S02]  /*0170*/  MOV R11, R0 ;  /* 0x00000000000b7202 */ /* 0x000fe40000000f00 */
[----:B------:R-:W-:Y:S01]  /*0180*/  MOV R2, R3 ;  /* 0x0000000300027202 */ /* 0x000fe20000000f00 */
[----:B------:R-:W1:Y:S06]  /*0190*/  LDCU UR9, c[0x0][0x3a0] ;  /* 0x00007400ff0977ac */ /* 0x000e6c0008000800 */
.L_x_2:
[----:B------:R-:W-:Y:S01]  /*01a0*/  FMUL R4, R2, R2 ;  /* 0x0000000202047220 */ /* 0x000fe20000400000 */
[----:B------:R-:W-:-:S04]  /*01b0*/  FMUL R15, R11, R11 ;  /* 0x0000000b0b0f7220 */ /* 0x000fc80000400000 */
[----:B------:R-:W-:-:S05]  /*01c0*/  FADD R6, R4, R15 ;  /* 0x0000000f04067221 */ /* 0x000fca0000000000 */
[----:B------:R-:W-:-:S13]  /*01d0*/  FSETP.GT.AND P0, PT, R6, 4, PT ;  /* 0x408000000600780b */ /* 0x000fda0003f04000 */
[----:B------:R-:W-:Y:S05]  /*01e0*/  @P0 BRA `(.L_x_1) ;  /* 0x0000000000200947 */ /* 0x000fea0003800000 */
[----:B------:R-:W-:Y:S01]  /*01f0*/  IADD3 R9, PT, PT, R9, 0x1, RZ ;  /* 0x0000000109097810 */ /* 0x000fe20007ffe0ff */
[----:B------:R-:W-:Y:S01]  /*0200*/  FADD R13, R2, R2 ;  /* 0x00000002020d7221 */ /* 0x000fe20000000000 */
[----:B------:R-:W-:Y:S02]  /*0210*/  FADD R2, R4, -R15 ;  /* 0x8000000f04027221 */ /* 0x000fe40000000000 */
[----:B-1----:R-:W-:Y:S01]  /*0220*/  ISETP.NE.AND P0, PT, R9, UR9, PT ;  /* 0x0000000909007c0c */ /* 0x002fe2000bf05270 */
[----:B------:R-:W-:Y:S01]  /*0230*/  FFMA R11, R13, R11, R0 ;  /* 0x0000000b0d0b7223 */ /* 0x000fe20000000000 */
[----:B------:R-:W-:-:S11]  /*0240*/  FADD R2, R3, R2 ;  /* 0x0000000203027221 */ /* 0x000fd60000000000 */
[----:B------:R-:W-:Y:S05]  /*0250*/  @P0 BRA `(.L_x_2) ;  /* 0xfffffffc00d00947 */ /* 0x000fea000383ffff */
[----:B0-----:R-:W-:-:S07]  /*0260*/  MOV R9, UR8 ;  /* 0x0000000800097c02 */ /* 0x001fce0008000f00 */
.L_x_1:
[----:B01----:R-:W-:Y:S05]  /*0270*/  BSYNC.RECONVERGENT B0 ;  /* 0x0000000000007941 */ /* 0x003fea0003800200 */
.L_x_0:
[----:B------:R-:W0:Y:S01]  /*0280*/  LDC.64 R2, c[0x0][0x390] ;  /* 0x0000e400ff027b82 */ /* 0x000e220000000a00 */
[----:B------:R-:W0:Y:S02]  /*0290*/  LDCU.64 UR6, c[0x0][0x3a8] ;  /* 0x00007500ff0677ac */ /* 0x000e240008000a00 */
[----:B0-----:R-:W-:-:S04]  /*02a0*/  IMAD.WIDE.U32 R2, R7, UR6, R2 ;  /* 0x0000000607027c25 */ /* 0x001fc8000f8e0002 */
[----:B------:R-:W-:Y:S02]  /*02b0*/  IMAD R3, R7, UR7, R3 ;  /* 0x0000000707037c24 */ /* 0x000fe4000f8e0203 */
[----:B------:R-:W-:-:S05]  /*02c0*/  IMAD.WIDE R2, R5, 0x4, R2 ;  /* 0x0000000405027825 */ /* 0x000fca00078e0202 */
[----:B------:R-:W-:Y:S01]  /*02d0*/  STG.E desc[UR4][R2.64], R9 ;  /* 0x0000000902007986 */ /* 0x000fe2000c101904 */
[----:B------:R-:W-:Y:S05]  /*02e0*/  EXIT ;  /* 0x000000000000794d */ /* 0x000fea0003800000 */
.L_x_3:
[----:B------:R-:W-:-:S00]  /*02f0*/  BRA `(.L_x_3) ;  /* 0xfffffffc00fc7947 */ /* 0x000fc0000383ffff */
[----:B------:R-:W-:-:S00]  /*0300*/  NOP ;  /* 0x0000000000007918 */ /* 0x000fc00000000000 */
[----:B------:R-:W-:-:S00]  /*0310*/  NOP ;  /* 0x0000000000007918 */ /* 0x000fc00000000000 */
[----:B------:R-:W-:-:S00]  /*0320*/  NOP ;  /* 0x0000000000007918 */ /* 0x000fc00000000000 */
[----:B------:R-:W-:-:S00]  /*0330*/  NOP ;  /* 0x0000000000007918 */ /* 0x000fc00000000000 */
[----:B------:R-:W-:-:S00]  /*0340*/  NOP ;  /* 0x0000000000007918 */ /* 0x000fc00000000000 */
[----:B------:R-:W-:-:S00]  /*0350*/  NOP ;  /* 0x0000000000007918 */ /* 0x000fc00000000000 */
[----:B------:R-:W-:-:S00]  /*0360*/  NOP ;  /* 0x0000000000007918 */ /* 0x000fc00000000000 */
[----:B------:R-:W-:-:S00]  /*0370*/  NOP ;  /* 0x0000000000007918 */ /* 0x000fc00000000000 */
.L_x_4:


//--------------------- .nv.shared.reserved.0     --------------------------
	.section	.nv.shared.reserved.0,"aw",@nobits
	.weak		__nv_reservedSMEM_offset_0_alias
	.size		__nv_reservedSMEM_offset_0_alias, 0, 64
	.other		__nv_reservedSMEM_offset_0_alias,@"STO_CUDA_RESERVED_SHARED STV_DEFAULT"
__nv_reservedSMEM_offset_0_alias:
	.zero		0
	.zero		64


//--------------------- .nv.constant0._Z12mandelKernelffffPiiiim --------------------------
	.section	.nv.constant0._Z12mandelKernelffffPiiiim,"a",@progbits
	.sectionflags	@""
	.align	4
.nv.constant0._Z12mandelKernelffffPiiiim:
	.zero		944


//--------------------- SYMBOLS --------------------------

	.type		.nv.reservedSmem.offset0,@object
	.size		.nv.reservedSmem.offset0,0x4
